	.headerflags	@"EF_CUDA_TEXMODE_UNIFIED EF_CUDA_64BIT_ADDRESS EF_CUDA_ACCELERATORS EF_CUDA_SM90 EF_CUDA_VIRTUAL_SM(EF_CUDA_SM90)"
	.elftype	@"ET_EXEC"


//--------------------- .nv.info                  --------------------------
	.section	.nv.info,"",@"SHT_CUDA_INFO"
	.align	4


	//----- nvinfo : EIATTR_REGCOUNT
	.align		4
        /*0000*/ 	.byte	0x04, 0x2f
        /*0002*/ 	.short	(.L_3 - .L_2)
	.align		4
.L_2:
        /*0004*/ 	.word	index@(triton_poi_fused__native_batch_norm_legit_no_training_add_convolution_relu_80)
        /*0008*/ 	.word	0x00000016


	//----- nvinfo : EIATTR_MIN_STACK_SIZE
	.align		4
.L_3:
        /*000c*/ 	.byte	0x04, 0x12
        /*000e*/ 	.short	(.L_5 - .L_4)
	.align		4
.L_4:
        /*0010*/ 	.word	index@(triton_poi_fused__native_batch_norm_legit_no_training_add_convolution_relu_80)
        /*0014*/ 	.word	0x00000000


	//----- nvinfo : EIATTR_FRAME_SIZE
	.align		4
.L_5:
        /*0018*/ 	.byte	0x04, 0x11
        /*001a*/ 	.short	(.L_7 - .L_6)
	.align		4
.L_6:
        /*001c*/ 	.word	index@(triton_poi_fused__native_batch_norm_legit_no_training_add_convolution_relu_80)
        /*0020*/ 	.word	0x00000000


	//----- nvinfo : EIATTR_MIN_STACK_SIZE
	.align		4
.L_7:
        /*0024*/ 	.byte	0x04, 0x12
        /*0026*/ 	.short	(.L_9 - .L_8)
	.align		4
.L_8:
        /*0028*/ 	.word	index@(triton_poi_fused__native_batch_norm_legit_no_training_add_convolution_relu_80)
        /*002c*/ 	.word	0x00000000
.L_9:


//--------------------- .nv.info.triton_poi_fused__native_batch_norm_legit_no_training_add_convolution_relu_80 --------------------------
	.section	.nv.info.triton_poi_fused__native_batch_norm_legit_no_training_add_convolution_relu_80,"",@"SHT_CUDA_INFO"
	.sectionflags	@""
	.align	4


	//----- nvinfo : EIATTR_CUDA_API_VERSION
	.align		4
        /*0000*/ 	.byte	0x04, 0x37
        /*0002*/ 	.short	(.L_11 - .L_10)
.L_10:
        /*0004*/ 	.word	0x0000007c


	//----- nvinfo : EIATTR_KPARAM_INFO
	.align		4
.L_11:
        /*0008*/ 	.byte	0x04, 0x17
        /*000a*/ 	.short	(.L_13 - .L_12)
.L_12:
        /*000c*/ 	.word	0x00000000
        /*0010*/ 	.short	0x0008
        /*0012*/ 	.short	0x0040
        /*0014*/ 	.byte	0x00, 0xf0, 0x11, 0x00


	//----- nvinfo : EIATTR_KPARAM_INFO
	.align		4
.L_13:
        /*0018*/ 	.byte	0x04, 0x17
        /*001a*/ 	.short	(.L_15 - .L_14)
.L_14:
        /*001c*/ 	.word	0x00000000
        /*0020*/ 	.short	0x0007
        /*0022*/ 	.short	0x0038
        /*0024*/ 	.byte	0x00, 0xf4, 0x21, 0x00


	//----- nvinfo : EIATTR_KPARAM_INFO
	.align		4
.L_15:
        /*0028*/ 	.byte	0x04, 0x17
        /*002a*/ 	.short	(.L_17 - .L_16)
.L_16:
        /*002c*/ 	.word	0x00000000
        /*0030*/ 	.short	0x0006
        /*0032*/ 	.short	0x0030
        /*0034*/ 	.byte	0x00, 0xf4, 0x21, 0x00


	//----- nvinfo : EIATTR_KPARAM_INFO
	.align		4
.L_17:
        /*0038*/ 	.byte	0x04, 0x17
        /*003a*/ 	.short	(.L_19 - .L_18)
.L_18:
        /*003c*/ 	.word	0x00000000
        /*0040*/ 	.short	0x0005
        /*0042*/ 	.short	0x0028
        /*0044*/ 	.byte	0x00, 0xf4, 0x21, 0x00


	//----- nvinfo : EIATTR_KPARAM_INFO
	.align		4
.L_19:
        /*0048*/ 	.byte	0x04, 0x17
        /*004a*/ 	.short	(.L_21 - .L_20)
.L_20:
        /*004c*/ 	.word	0x00000000
        /*0050*/ 	.short	0x0004
        /*0052*/ 	.short	0x0020
        /*0054*/ 	.byte	0x00, 0xf4, 0x21, 0x00


	//----- nvinfo : EIATTR_KPARAM_INFO
	.align		4
.L_21:
        /*0058*/ 	.byte	0x04, 0x17
        /*005a*/ 	.short	(.L_23 - .L_22)
.L_22:
        /*005c*/ 	.word	0x00000000
        /*0060*/ 	.short	0x0003
        /*0062*/ 	.short	0x0018
        /*0064*/ 	.byte	0x00, 0xf4, 0x21, 0x00


	//----- nvinfo : EIATTR_KPARAM_INFO
	.align		4
.L_23:
        /*0068*/ 	.byte	0x04, 0x17
        /*006a*/ 	.short	(.L_25 - .L_24)
.L_24:
        /*006c*/ 	.word	0x00000000
        /*0070*/ 	.short	0x0002
        /*0072*/ 	.short	0x0010
        /*0074*/ 	.byte	0x00, 0xf4, 0x21, 0x00


	//----- nvinfo : EIATTR_KPARAM_INFO
	.align		4
.L_25:
        /*0078*/ 	.byte	0x04, 0x17
        /*007a*/ 	.short	(.L_27 - .L_26)
.L_26:
        /*007c*/ 	.word	0x00000000
        /*0080*/ 	.short	0x0001
        /*0082*/ 	.short	0x0008
        /*0084*/ 	.byte	0x00, 0xf4, 0x21, 0x00


	//----- nvinfo : EIATTR_KPARAM_INFO
	.align		4
.L_27:
        /*0088*/ 	.byte	0x04, 0x17
        /*008a*/ 	.short	(.L_29 - .L_28)
.L_28:
        /*008c*/ 	.word	0x00000000
        /*0090*/ 	.short	0x0000
        /*0092*/ 	.short	0x0000
        /*0094*/ 	.byte	0x00, 0xf4, 0x21, 0x00


	//----- nvinfo : EIATTR_SPARSE_MMA_MASK
	.align		4
.L_29:
        /*0098*/ 	.byte	0x03, 0x50
        /*009a*/ 	.short	0x0000


	//----- nvinfo : EIATTR_MAXREG_COUNT
	.align		4
        /*009c*/ 	.byte	0x03, 0x1b
        /*009e*/ 	.short	0x00ff


	//----- nvinfo : EIATTR_EXIT_INSTR_OFFSETS
	.align		4
        /*00a0*/ 	.byte	0x04, 0x1c
        /*00a2*/ 	.short	(.L_31 - .L_30)


	//   ....[0]....
.L_30:
        /*00a4*/ 	.word	0x00000390


	//----- nvinfo : EIATTR_REQNTID
	.align		4
.L_31:
        /*00a8*/ 	.byte	0x04, 0x10
        /*00aa*/ 	.short	(.L_33 - .L_32)
.L_32:
        /*00ac*/ 	.word	0x00000080
        /*00b0*/ 	.word	0x00000001
        /*00b4*/ 	.word	0x00000001


	//----- nvinfo : EIATTR_CBANK_PARAM_SIZE
	.align		4
.L_33:
        /*00b8*/ 	.byte	0x03, 0x19
        /*00ba*/ 	.short	0x0044


	//----- nvinfo : EIATTR_PARAM_CBANK
	.align		4
        /*00bc*/ 	.byte	0x04, 0x0a
        /*00be*/ 	.short	(.L_35 - .L_34)
	.align		4
.L_34:
        /*00c0*/ 	.word	index@(.nv.constant0.triton_poi_fused__native_batch_norm_legit_no_training_add_convolution_relu_80)
        /*00c4*/ 	.short	0x0210
        /*00c6*/ 	.short	0x0044


	//----- nvinfo : EIATTR_SW_WAR
	.align		4
.L_35:
        /*00c8*/ 	.byte	0x04, 0x36
        /*00ca*/ 	.short	(.L_37 - .L_36)
.L_36:
        /*00cc*/ 	.word	0x00000008
.L_37:


//--------------------- .nv.callgraph             --------------------------
	.section	.nv.callgraph,"",@"SHT_CUDA_CALLGRAPH"
	.align	4
	.sectionentsize	8
	.align		4
        /*0000*/ 	.word	0x00000000
	.align		4
        /*0004*/ 	.word	0xffffffff
	.align		4
        /*0008*/ 	.word	0x00000000
	.align		4
        /*000c*/ 	.word	0xfffffffe
	.align		4
        /*0010*/ 	.word	0x00000000
	.align		4
        /*0014*/ 	.word	0xfffffffd
	.align		4
        /*0018*/ 	.word	0x00000000
	.align		4
        /*001c*/ 	.word	0xfffffffc


//--------------------- .nv.constant4             --------------------------
	.section	.nv.constant4,"a",@progbits
	.align	8
	.align		8
.nv.constant4:
        /*0000*/ 	.dword	_$_str
	.align		8
        /*0008*/ 	.dword	_$_str_$_2


//--------------------- .text.triton_poi_fused__native_batch_norm_legit_no_training_add_convolution_relu_80 --------------------------
	.section	.text.triton_poi_fused__native_batch_norm_legit_no_training_add_convolution_relu_80,"ax",@progbits
	.align	128
        .global         triton_poi_fused__native_batch_norm_legit_no_training_add_convolution_relu_80
        .type           triton_poi_fused__native_batch_norm_legit_no_training_add_convolution_relu_80,@function
        .size           triton_poi_fused__native_batch_norm_legit_no_training_add_convolution_relu_80,(.L_x_1 - triton_poi_fused__native_batch_norm_legit_no_training_add_convolution_relu_80)
        .other          triton_poi_fused__native_batch_norm_legit_no_training_add_convolution_relu_80,@"STO_CUDA_ENTRY STV_DEFAULT"
triton_poi_fused__native_batch_norm_legit_no_training_add_convolution_relu_80:
.text.triton_poi_fused__native_batch_norm_legit_no_training_add_convolution_relu_80:
[----:B------:R-:W-:Y:S01]  /*0000*/  LDC R1, c[0x0][0x28] ;  /* 0x00000a00ff017b82 */ /* 0x000fe20000000800 */
[----:B------:R-:W1:Y:S07]  /*0010*/  S2R R0, SR_TID.X ;  /* 0x0000000000007919 */ /* 0x000e6e0000002100 */
[----:B------:R-:W2:Y:S01]  /*0020*/  LDC.64 R14, c[0x0][0x228] ;  /* 0x00008a00ff0e7b82 */ /* 0x000ea20000000a00 */
[----:B------:R-:W-:Y:S01]  /*0030*/  ULDC.64 UR4, c[0x0][0x208] ;  /* 0x0000820000047ab9 */ /* 0x000fe20000000a00 */
[----:B------:R-:W3:Y:S06]  /*0040*/  S2R R3, SR_CTAID.X ;  /* 0x0000000000037919 */ /* 0x000eec0000002500 */
[----:B------:R-:W4:Y:S08]  /*0050*/  LDC.64 R16, c[0x0][0x218] ;  /* 0x00008600ff107b82 */ /* 0x000f300000000a00 */
[----:B------:R-:W5:Y:S08]  /*0060*/  LDC.64 R18, c[0x0][0x220] ;  /* 0x00008800ff127b82 */ /* 0x000f700000000a00 */
[----:B------:R-:W5:Y:S01]  /*0070*/  LDC.64 R8, c[0x0][0x230] ;  /* 0x00008c00ff087b82 */ /* 0x000f620000000a00 */
[----:B-1----:R-:W-:-:S07]  /*0080*/  LOP3.LUT R0, R0, 0x7f, RZ, 0xc0, !PT ;  /* 0x0000007f00007812 */ /* 0x002fce00078ec0ff */
[----:B------:R-:W1:Y:S01]  /*0090*/  LDC.64 R4, c[0x0][0x238] ;  /* 0x00008e00ff047b82 */ /* 0x000e620000000a00 */
[----:B---3--:R-:W-:Y:S02]  /*00a0*/  SHF.R.S32.HI R2, RZ, 0x18, R3 ;  /* 0x00000018ff027819 */ /* 0x008fe40000011403 */
[----:B------:R-:W-:Y:S02]  /*00b0*/  LEA R0, R3, R0, 0x7 ;  /* 0x0000000003007211 */ /* 0x000fe400078e38ff */
[----:B------:R-:W-:-:S03]  /*00c0*/  SGXT R3, R2, 0x1 ;  /* 0x000000010203781a */ /* 0x000fc60000000200 */
[----:B------:R-:W3:Y:S01]  /*00d0*/  LDC.64 R10, c[0x0][0x240] ;  /* 0x00009000ff0a7b82 */ /* 0x000ee20000000a00 */
[----:B------:R-:W-:-:S04]  /*00e0*/  LEA.HI R3, R3, R0, RZ, 0x4 ;  /* 0x0000000003037211 */ /* 0x000fc800078f20ff */
[--C-:B------:R-:W-:Y:S02]  /*00f0*/  SHF.R.S32.HI R7, RZ, 0x4, R3.reuse ;  /* 0x00000004ff077819 */ /* 0x100fe40000011403 */
[----:B------:R-:W-:-:S04]  /*0100*/  SHF.R.S32.HI R2, RZ, 0x1f, R3 ;  /* 0x0000001fff027819 */ /* 0x000fc80000011403 */
[----:B------:R-:W-:-:S04]  /*0110*/  LEA.HI R2, R2, R7, RZ, 0x9 ;  /* 0x0000000702027211 */ /* 0x000fc800078f48ff */
[----:B------:R-:W-:-:S04]  /*0120*/  LOP3.LUT R2, R2, 0xfffffe00, RZ, 0xc0, !PT ;  /* 0xfffffe0002027812 */ /* 0x000fc800078ec0ff */
[----:B------:R-:W-:Y:S02]  /*0130*/  IADD3 R7, R7, -R2, RZ ;  /* 0x8000000207077210 */ /* 0x000fe40007ffe0ff */
[----:B------:R-:W1:Y:S03]  /*0140*/  LDC.64 R2, c[0x0][0x210] ;  /* 0x00008400ff027b82 */ /* 0x000e660000000a00 */
[----:B--2---:R-:W-:-:S05]  /*0150*/  IMAD.WIDE R14, R7, 0x4, R14 ;  /* 0x00000004070e7825 */ /* 0x004fca00078e020e */
[----:B------:R-:W2:Y:S01]  /*0160*/  LDG.E.EL R6, desc[UR4][R14.64] ;  /* 0x000000040e067981 */ /* 0x000ea2000c2e1900 */
[----:B----4-:R-:W-:-:S04]  /*0170*/  IMAD.WIDE R16, R7, 0x4, R16 ;  /* 0x0000000407107825 */ /* 0x010fc800078e0210 */
[----:B-----5:R-:W-:Y:S01]  /*0180*/  IMAD.WIDE R18, R7, 0x4, R18 ;  /* 0x0000000407127825 */ /* 0x020fe200078e0212 */
[----:B------:R-:W4:Y:S04]  /*0190*/  LDG.E.EL R12, desc[UR4][R16.64] ;  /* 0x00000004100c7981 */ /* 0x000f28000c2e1900 */
[----:B------:R-:W5:Y:S01]  /*01a0*/  LDG.E.EL R13, desc[UR4][R18.64] ;  /* 0x00000004120d7981 */ /* 0x000f62000c2e1900 */
[----:B01----:R-:W-:-:S05]  /*01b0*/  IMAD.WIDE R2, R0, 0x4, R2 ;  /* 0x0000000400027825 */ /* 0x003fca00078e0202 */
[----:B------:R-:W4:Y:S01]  /*01c0*/  LDG.E R15, desc[UR4][R2.64] ;  /* 0x00000004020f7981 */ /* 0x000f22000c1e1900 */
[----:B------:R-:W-:-:S04]  /*01d0*/  IMAD.WIDE R8, R7, 0x4, R8 ;  /* 0x0000000407087825 */ /* 0x000fc800078e0208 */
[----:B------:R-:W-:Y:S02]  /*01e0*/  IMAD.WIDE R4, R7, 0x4, R4 ;  /* 0x0000000407047825 */ /* 0x000fe400078e0204 */
[----:B------:R0:W5:Y:S04]  /*01f0*/  LDG.E.EL R8, desc[UR4][R8.64] ;  /* 0x0000000408087981 */ /* 0x000168000c2e1900 */
[----:B------:R1:W5:Y:S01]  /*0200*/  LDG.E.EL R7, desc[UR4][R4.64] ;  /* 0x0000000404077981 */ /* 0x000362000c2e1900 */
[----:B---3--:R-:W-:-:S06]  /*0210*/  IMAD.WIDE R10, R0, 0x4, R10 ;  /* 0x00000004000a7825 */ /* 0x008fcc00078e020a */
[----:B------:R-:W3:Y:S01]  /*0220*/  LDG.E R10, desc[UR4][R10.64] ;  /* 0x000000040a0a7981 */ /* 0x000ee2000c1e1900 */
[----:B0-----:R-:W-:Y:S01]  /*0230*/  HFMA2.MMA R9, -RZ, RZ, 1.625, 0 ;  /* 0x3e800000ff097435 */ /* 0x001fe200000001ff */
[----:B-1----:R-:W0:Y:S02]  /*0240*/  LDC.64 R4, c[0x0][0x248] ;  /* 0x00009200ff047b82 */ /* 0x002e240000000a00 */
[----:B0-----:R-:W-:-:S04]  /*0250*/  IMAD.WIDE R4, R0, 0x4, R4 ;  /* 0x0000000400047825 */ /* 0x001fc800078e0204 */
[----:B--2---:R-:W-:-:S04]  /*0260*/  FADD R6, R6, 9.9999997473787516356e-06 ;  /* 0x3727c5ac06067421 */ /* 0x004fc80000000000 */
[----:B------:R-:W0:Y:S02]  /*0270*/  MUFU.SQRT R14, R6 ;  /* 0x00000006000e7308 */ /* 0x000e240000002000 */
[C---:B0-----:R-:W-:Y:S02]  /*0280*/  FSETP.GT.AND P0, PT, R14.reuse, 8.50705917302346158658e+37, PT ;  /* 0x7e8000000e00780b */ /* 0x041fe40003f04000 */
[----:B------:R-:W-:-:S11]  /*0290*/  FSETP.GEU.AND P1, PT, R14, 1.175494350822287508e-38, PT ;  /* 0x008000000e00780b */ /* 0x000fd60003f2e000 */
[----:B------:R-:W-:-:S04]  /*02a0*/  @P0 FMUL R14, R14, 0.25 ;  /* 0x3e8000000e0e0820 */ /* 0x000fc80000400000 */
[----:B------:R-:W-:-:S06]  /*02b0*/  @!P1 FMUL R14, R14, 16777216 ;  /* 0x4b8000000e0e9820 */ /* 0x000fcc0000400000 */
[----:B------:R-:W0:Y:S01]  /*02c0*/  MUFU.RCP R14, R14 ;  /* 0x0000000e000e7308 */ /* 0x000e220000001000 */
[----:B------:R-:W-:Y:S01]  /*02d0*/  FSEL R9, R9, 1, P0 ;  /* 0x3f80000009097808 */ /* 0x000fe20000000000 */
[----:B----4-:R-:W-:-:S04]  /*02e0*/  FADD R12, R15, R12 ;  /* 0x0000000c0f0c7221 */ /* 0x010fc80000000000 */
[----:B------:R-:W-:Y:S01]  /*02f0*/  @!P1 FMUL R9, R9, 16777216 ;  /* 0x4b80000009099820 */ /* 0x000fe20000400000 */
[----:B-----5:R-:W-:-:S03]  /*0300*/  FADD R13, -R13, R12 ;  /* 0x0000000c0d0d7221 */ /* 0x020fc60000000100 */
[----:B0-----:R-:W-:-:S04]  /*0310*/  FMUL R6, R14, R9 ;  /* 0x000000090e067220 */ /* 0x001fc80000400000 */
[----:B------:R-:W-:-:S04]  /*0320*/  FMUL R6, R13, R6 ;  /* 0x000000060d067220 */ /* 0x000fc80000400000 */
[----:B------:R-:W-:-:S05]  /*0330*/  FFMA R6, R8, R6, R7 ;  /* 0x0000000608067223 */ /* 0x000fca0000000007 */
[----:B------:R-:W-:-:S04]  /*0340*/  FSETP.GEU.AND P0, PT, R6, RZ, PT ;  /* 0x000000ff0600720b */ /* 0x000fc80003f0e000 */
[----:B------:R-:W-:Y:S01]  /*0350*/  FSEL R7, R6, RZ, P0 ;  /* 0x000000ff06077208 */ /* 0x000fe20000000000 */
[----:B------:R-:W-:Y:S04]  /*0360*/  STG.E desc[UR4][R2.64], R12 ;  /* 0x0000000c02007986 */ /* 0x000fe8000c101904 */
[----:B---3--:R-:W-:-:S05]  /*0370*/  FADD R7, R10, R7 ;  /* 0x000000070a077221 */ /* 0x008fca0000000000 */
[----:B------:R-:W-:Y:S01]  /*0380*/  STG.E desc[UR4][R4.64], R7 ;  /* 0x0000000704007986 */ /* 0x000fe2000c101904 */
[----:B------:R-:W-:Y:S05]  /*0390*/  EXIT ;  /* 0x000000000000794d */ /* 0x000fea0003800000 */
.L_x_0:
[----:B------:R-:W-:-:S00]  /*03a0*/  BRA `(.L_x_0) ;  /* 0xfffffffc00fc7947 */ /* 0x000fc0000383ffff */
[----:B------:R-:W-:-:S00]  /*03b0*/  NOP ;  /* 0x0000000000007918 */ /* 0x000fc00000000000 */
        /* <DEDUP_REMOVED lines=12> */
.L_x_1:


//--------------------- .nv.global.init           --------------------------
	.section	.nv.global.init,"aw",@progbits
.nv.global.init:
	.type		_$_str,@object
	.size		_$_str,(_$_str_$_2 - _$_str)
_$_str:
        /*0000*/ 	.byte	0x5f, 0x5f, 0x43, 0x55, 0x44, 0x41, 0x5f, 0x46, 0x54, 0x5a, 0x00
	.type		_$_str_$_2,@object
	.size		_$_str_$_2,(.L_1 - _$_str_$_2)
_$_str_$_2:
        /*000b*/ 	.byte	0x5f, 0x5f, 0x43, 0x55, 0x44, 0x41, 0x5f, 0x50, 0x52, 0x45, 0x43, 0x5f, 0x53, 0x51, 0x52, 0x54
        /*001b*/ 	.byte	0x00
.L_1:


//--------------------- .nv.constant0.triton_poi_fused__native_batch_norm_legit_no_training_add_convolution_relu_80 --------------------------
	.section	.nv.constant0.triton_poi_fused__native_batch_norm_legit_no_training_add_convolution_relu_80,"a",@progbits
	.sectionflags	@""
	.align	4
.nv.constant0.triton_poi_fused__native_batch_norm_legit_no_training_add_convolution_relu_80:
	.zero		596
